//
// Generated by NVIDIA NVVM Compiler
//
// Compiler Build ID: CL-36424714
// Cuda compilation tools, release 13.0, V13.0.88
// Based on NVVM 20.0.0
//

.version 9.0
.target sm_100
.address_size 64

	// .globl	_Z5n_avgPiS_ii
.global .align 4 .b8 precalc_xorwow_matrix[102400];
.global .align 4 .b8 precalc_xorwow_offset_matrix[102400];
.global .align 4 .b8 mrg32k3aM1[2304];
.global .align 4 .b8 mrg32k3aM2[2304];
.global .align 4 .b8 mrg32k3aM1SubSeq[2016];
.global .align 4 .b8 mrg32k3aM2SubSeq[2016];
.global .align 4 .b8 mrg32k3aM1Seq[2304];
.global .align 4 .b8 mrg32k3aM2Seq[2304];
.const .align 8 .b8 __cr_lgamma_table[72];

.visible .entry _Z5n_avgPiS_ii(
	.param .u64 .ptr .align 1 _Z5n_avgPiS_ii_param_0,
	.param .u64 .ptr .align 1 _Z5n_avgPiS_ii_param_1,
	.param .u32 _Z5n_avgPiS_ii_param_2,
	.param .u32 _Z5n_avgPiS_ii_param_3
)
{
	.reg .pred 	%p<10>;
	.reg .b32 	%r<94>;
	.reg .b64 	%rd<16>;

	ld.param.u64 	%rd4, [_Z5n_avgPiS_ii_param_0];
	ld.param.u64 	%rd5, [_Z5n_avgPiS_ii_param_1];
	ld.param.u32 	%r89, [_Z5n_avgPiS_ii_param_2];
	ld.param.u32 	%r21, [_Z5n_avgPiS_ii_param_3];
	cvta.to.global.u64 	%rd1, %rd4;
	cvta.to.global.u64 	%rd6, %rd5;
	setp.lt.s32 	%p1, %r21, 1;
	mul.wide.s32 	%rd7, %r89, 4;
	add.s64 	%rd2, %rd6, %rd7;
	@%p1 bra 	$L__BB0_13;
	add.s32 	%r22, %r89, 1;
	add.s32 	%r23, %r21, %r89;
	max.s32 	%r24, %r23, %r22;
	sub.s32 	%r1, %r24, %r89;
	and.b32  	%r2, %r1, 15;
	sub.s32 	%r25, %r89, %r24;
	setp.gt.u32 	%p2, %r25, -16;
	@%p2 bra 	$L__BB0_4;
	and.b32  	%r26, %r1, -16;
	neg.s32 	%r87, %r26;
	add.s64 	%rd3, %rd1, 32;
$L__BB0_3:
	.pragma "nounroll";
	mul.wide.s32 	%rd8, %r89, 4;
	add.s64 	%rd9, %rd3, %rd8;
	ld.global.u32 	%r27, [%rd9+-32];
	atom.global.add.u32 	%r28, [%rd2], %r27;
	ld.global.u32 	%r29, [%rd9+-28];
	atom.global.add.u32 	%r30, [%rd2], %r29;
	ld.global.u32 	%r31, [%rd9+-24];
	atom.global.add.u32 	%r32, [%rd2], %r31;
	ld.global.u32 	%r33, [%rd9+-20];
	atom.global.add.u32 	%r34, [%rd2], %r33;
	ld.global.u32 	%r35, [%rd9+-16];
	atom.global.add.u32 	%r36, [%rd2], %r35;
	ld.global.u32 	%r37, [%rd9+-12];
	atom.global.add.u32 	%r38, [%rd2], %r37;
	ld.global.u32 	%r39, [%rd9+-8];
	atom.global.add.u32 	%r40, [%rd2], %r39;
	ld.global.u32 	%r41, [%rd9+-4];
	atom.global.add.u32 	%r42, [%rd2], %r41;
	ld.global.u32 	%r43, [%rd9];
	atom.global.add.u32 	%r44, [%rd2], %r43;
	ld.global.u32 	%r45, [%rd9+4];
	atom.global.add.u32 	%r46, [%rd2], %r45;
	ld.global.u32 	%r47, [%rd9+8];
	atom.global.add.u32 	%r48, [%rd2], %r47;
	ld.global.u32 	%r49, [%rd9+12];
	atom.global.add.u32 	%r50, [%rd2], %r49;
	ld.global.u32 	%r51, [%rd9+16];
	atom.global.add.u32 	%r52, [%rd2], %r51;
	ld.global.u32 	%r53, [%rd9+20];
	atom.global.add.u32 	%r54, [%rd2], %r53;
	ld.global.u32 	%r55, [%rd9+24];
	atom.global.add.u32 	%r56, [%rd2], %r55;
	ld.global.u32 	%r57, [%rd9+28];
	atom.global.add.u32 	%r58, [%rd2], %r57;
	add.s32 	%r89, %r89, 16;
	add.s32 	%r87, %r87, 16;
	setp.ne.s32 	%p3, %r87, 0;
	@%p3 bra 	$L__BB0_3;
$L__BB0_4:
	setp.eq.s32 	%p4, %r2, 0;
	@%p4 bra 	$L__BB0_13;
	and.b32  	%r9, %r1, 7;
	setp.lt.u32 	%p5, %r2, 8;
	@%p5 bra 	$L__BB0_7;
	mul.wide.s32 	%rd10, %r89, 4;
	add.s64 	%rd11, %rd1, %rd10;
	ld.global.u32 	%r59, [%rd11];
	atom.global.add.u32 	%r60, [%rd2], %r59;
	ld.global.u32 	%r61, [%rd11+4];
	atom.global.add.u32 	%r62, [%rd2], %r61;
	ld.global.u32 	%r63, [%rd11+8];
	atom.global.add.u32 	%r64, [%rd2], %r63;
	ld.global.u32 	%r65, [%rd11+12];
	atom.global.add.u32 	%r66, [%rd2], %r65;
	ld.global.u32 	%r67, [%rd11+16];
	atom.global.add.u32 	%r68, [%rd2], %r67;
	ld.global.u32 	%r69, [%rd11+20];
	atom.global.add.u32 	%r70, [%rd2], %r69;
	ld.global.u32 	%r71, [%rd11+24];
	atom.global.add.u32 	%r72, [%rd2], %r71;
	ld.global.u32 	%r73, [%rd11+28];
	atom.global.add.u32 	%r74, [%rd2], %r73;
	add.s32 	%r89, %r89, 8;
$L__BB0_7:
	setp.eq.s32 	%p6, %r9, 0;
	@%p6 bra 	$L__BB0_13;
	and.b32  	%r12, %r1, 3;
	setp.lt.u32 	%p7, %r9, 4;
	@%p7 bra 	$L__BB0_10;
	mul.wide.s32 	%rd12, %r89, 4;
	add.s64 	%rd13, %rd1, %rd12;
	ld.global.u32 	%r75, [%rd13];
	atom.global.add.u32 	%r76, [%rd2], %r75;
	ld.global.u32 	%r77, [%rd13+4];
	atom.global.add.u32 	%r78, [%rd2], %r77;
	ld.global.u32 	%r79, [%rd13+8];
	atom.global.add.u32 	%r80, [%rd2], %r79;
	ld.global.u32 	%r81, [%rd13+12];
	atom.global.add.u32 	%r82, [%rd2], %r81;
	add.s32 	%r89, %r89, 4;
$L__BB0_10:
	setp.eq.s32 	%p8, %r12, 0;
	@%p8 bra 	$L__BB0_13;
	neg.s32 	%r92, %r12;
$L__BB0_12:
	.pragma "nounroll";
	mul.wide.s32 	%rd14, %r89, 4;
	add.s64 	%rd15, %rd1, %rd14;
	ld.global.u32 	%r83, [%rd15];
	atom.global.add.u32 	%r84, [%rd2], %r83;
	add.s32 	%r89, %r89, 1;
	add.s32 	%r92, %r92, 1;
	setp.ne.s32 	%p9, %r92, 0;
	@%p9 bra 	$L__BB0_12;
$L__BB0_13:
	ld.global.u32 	%r85, [%rd2];
	div.s32 	%r86, %r85, %r21;
	st.global.u32 	[%rd2], %r86;
	ret;

}


// ===== COMPILED SASS (sm_100) =====

	.target	sm_100

	.elftype	@"ET_EXEC"


//--------------------- .note.nv.tkinfo           --------------------------
	.section	.note.nv.tkinfo,"",@"SHT_NOTE"
	.sectionflags	@"SHF_NOTE_NV_TKINFO"
	.tkinfo
        /*0018*/ 	.word	0x00000002
        /*0030*/ 	.string	""
        /*0030*/ 	.string	"ptxas"
        /*0030*/ 	.string	"Cuda compilation tools, release 13.0, V13.0.88"
        /*0030*/ 	.string	"Build cuda_13.0.r13.0/compiler.36424714_0"
        /*0030*/ 	.string	"-arch sm_100 -m 64 "



//--------------------- .note.nv.cuinfo           --------------------------
	.section	.note.nv.cuinfo,"",@"SHT_NOTE"
	.sectionflags	@"SHF_NOTE_NV_CUINFO"
        /*0018*/ 	.short	0x0002
        /*001a*/ 	.short	0x0064
        /*001c*/ 	.short	0x0082
	.zero		2


//--------------------- .nv.info                  --------------------------
	.section	.nv.info,"",@"SHT_CUDA_INFO"
	.align	4


	//----- nvinfo : EIATTR_REGCOUNT
	.align		4
        /*0000*/ 	.byte	0x04, 0x2f
        /*0002*/ 	.short	(.L_10 - .L_9)
	.align		4
.L_9:
        /*0004*/ 	.word	index@(_Z5n_avgPiS_ii)
        /*0008*/ 	.word	0x00000016


	//----- nvinfo : EIATTR_FRAME_SIZE
	.align		4
.L_10:
        /*000c*/ 	.byte	0x04, 0x11
        /*000e*/ 	.short	(.L_12 - .L_11)
	.align		4
.L_11:
        /*0010*/ 	.word	index@(_Z5n_avgPiS_ii)
        /*0014*/ 	.word	0x00000000


	//----- nvinfo : EIATTR_MIN_STACK_SIZE
	.align		4
.L_12:
        /*0018*/ 	.byte	0x04, 0x12
        /*001a*/ 	.short	(.L_14 - .L_13)
	.align		4
.L_13:
        /*001c*/ 	.word	index@(_Z5n_avgPiS_ii)
        /*0020*/ 	.word	0x00000000
.L_14:


//--------------------- .nv.compat                --------------------------
	.section	.nv.compat,"",@"SHT_CUDA_COMPAT_INFO"
	.align	4
        /*0000*/ 	.byte	0x02, 0x09, 0x00, 0x00, 0x02, 0x02, 0x01, 0x00, 0x02, 0x05, 0x05, 0x00, 0x03, 0x07, 0x01, 0x01
        /*0010*/ 	.byte	0x02, 0x03, 0x00, 0x00, 0x02, 0x06, 0x01, 0x00, 0x04, 0x0b, 0x08, 0x00, 0x09, 0x00, 0x00, 0x00
        /*0020*/ 	.byte	0x00, 0x00, 0x00, 0x00


//--------------------- .nv.info._Z5n_avgPiS_ii   --------------------------
	.section	.nv.info._Z5n_avgPiS_ii,"",@"SHT_CUDA_INFO"
	.sectionflags	@""
	.align	4


	//----- nvinfo : EIATTR_CUDA_API_VERSION
	.align		4
        /*0000*/ 	.byte	0x04, 0x37
        /*0002*/ 	.short	(.L_16 - .L_15)
.L_15:
        /*0004*/ 	.word	0x00000082


	//----- nvinfo : EIATTR_KPARAM_INFO
	.align		4
.L_16:
        /*0008*/ 	.byte	0x04, 0x17
        /*000a*/ 	.short	(.L_18 - .L_17)
.L_17:
        /*000c*/ 	.word	0x00000000
        /*0010*/ 	.short	0x0003
        /*0012*/ 	.short	0x0014
        /*0014*/ 	.byte	0x00, 0xf0, 0x11, 0x00


	//----- nvinfo : EIATTR_KPARAM_INFO
	.align		4
.L_18:
        /*0018*/ 	.byte	0x04, 0x17
        /*001a*/ 	.short	(.L_20 - .L_19)
.L_19:
        /*001c*/ 	.word	0x00000000
        /*0020*/ 	.short	0x0002
        /*0022*/ 	.short	0x0010
        /*0024*/ 	.byte	0x00, 0xf0, 0x11, 0x00


	//----- nvinfo : EIATTR_KPARAM_INFO
	.align		4
.L_20:
        /*0028*/ 	.byte	0x04, 0x17
        /*002a*/ 	.short	(.L_22 - .L_21)
.L_21:
        /*002c*/ 	.word	0x00000000
        /*0030*/ 	.short	0x0001
        /*0032*/ 	.short	0x0008
        /*0034*/ 	.byte	0x00, 0xf5, 0x21, 0x00


	//----- nvinfo : EIATTR_KPARAM_INFO
	.align		4
.L_22:
        /*0038*/ 	.byte	0x04, 0x17
        /*003a*/ 	.short	(.L_24 - .L_23)
.L_23:
        /*003c*/ 	.word	0x00000000
        /*0040*/ 	.short	0x0000
        /*0042*/ 	.short	0x0000
        /*0044*/ 	.byte	0x00, 0xf5, 0x21, 0x00


	//----- nvinfo : EIATTR_SPARSE_MMA_MASK
	.align		4
.L_24:
        /*0048*/ 	.byte	0x03, 0x50
        /*004a*/ 	.short	0x0000


	//----- nvinfo : EIATTR_MAXREG_COUNT
	.align		4
        /*004c*/ 	.byte	0x03, 0x1b
        /*004e*/ 	.short	0x00ff


	//----- nvinfo : EIATTR_MERCURY_ISA_VERSION
	.align		4
        /*0050*/ 	.byte	0x03, 0x5f
        /*0052*/ 	.short	0x0101


	//----- nvinfo : EIATTR_INT_WARP_WIDE_INSTR_OFFSETS
	.align		4
        /*0054*/ 	.byte	0x04, 0x31
        /*0056*/ 	.short	(.L_26 - .L_25)


	//   ....[0]....
.L_25:
        /*0058*/ 	.word	0x00000180


	//   ....[1]....
        /*005c*/ 	.word	0x00000580


	//   ....[2]....
        /*0060*/ 	.word	0x000007d0


	//   ....[3]....
        /*0064*/ 	.word	0x00000930


	//----- nvinfo : EIATTR_VRC_CTA_INIT_COUNT
	.align		4
.L_26:
        /*0068*/ 	.byte	0x02, 0x4a
	.zero		1
	.zero		1


	//----- nvinfo : EIATTR_EXIT_INSTR_OFFSETS
	.align		4
        /*006c*/ 	.byte	0x04, 0x1c
        /*006e*/ 	.short	(.L_28 - .L_27)


	//   ....[0]....
.L_27:
        /*0070*/ 	.word	0x00000b70


	//----- nvinfo : EIATTR_CBANK_PARAM_SIZE
	.align		4
.L_28:
        /*0074*/ 	.byte	0x03, 0x19
        /*0076*/ 	.short	0x0018


	//----- nvinfo : EIATTR_PARAM_CBANK
	.align		4
        /*0078*/ 	.byte	0x04, 0x0a
        /*007a*/ 	.short	(.L_30 - .L_29)
	.align		4
.L_29:
        /*007c*/ 	.word	index@(.nv.constant0._Z5n_avgPiS_ii)
        /*0080*/ 	.short	0x0380
        /*0082*/ 	.short	0x0018


	//----- nvinfo : EIATTR_SW_WAR
	.align		4
.L_30:
        /*0084*/ 	.byte	0x04, 0x36
        /*0086*/ 	.short	(.L_32 - .L_31)
.L_31:
        /*0088*/ 	.word	0x00000008
.L_32:


//--------------------- .nv.callgraph             --------------------------
	.section	.nv.callgraph,"",@"SHT_CUDA_CALLGRAPH"
	.align	4
	.sectionentsize	8
	.align		4
        /*0000*/ 	.word	0x00000000
	.align		4
        /*0004*/ 	.word	0xffffffff
	.align		4
        /*0008*/ 	.word	0x00000000
	.align		4
        /*000c*/ 	.word	0xfffffffe
	.align		4
        /*0010*/ 	.word	0x00000000
	.align		4
        /*0014*/ 	.word	0xfffffffd
	.align		4
        /*0018*/ 	.word	0x00000000
	.align		4
        /*001c*/ 	.word	0xfffffffc


//--------------------- .nv.constant4             --------------------------
	.section	.nv.constant4,"a",@progbits
	.align	8
	.align		8
.nv.constant4:
        /*0000*/ 	.dword	precalc_xorwow_matrix
	.align		8
        /*0008*/ 	.dword	precalc_xorwow_offset_matrix
	.align		8
        /*0010*/ 	.dword	mrg32k3aM1
	.align		8
        /*0018*/ 	.dword	mrg32k3aM2
	.align		8
        /*0020*/ 	.dword	mrg32k3aM1SubSeq
	.align		8
        /*0028*/ 	.dword	mrg32k3aM2SubSeq
	.align		8
        /*0030*/ 	.dword	mrg32k3aM1Seq
	.align		8
        /*0038*/ 	.dword	mrg32k3aM2Seq


//--------------------- .nv.constant3             --------------------------
	.section	.nv.constant3,"a",@progbits
	.align	8
.nv.constant3:
	.type		__cr_lgamma_table,@object
	.size		__cr_lgamma_table,(.L_8 - __cr_lgamma_table)
__cr_lgamma_table:
        /*0000*/ 	.byte	0x00, 0x00, 0x00, 0x00, 0x00, 0x00, 0x00, 0x00, 0x00, 0x00, 0x00, 0x00, 0x00, 0x00, 0x00, 0x00
        /*0010*/ 	.byte	0xef, 0x39, 0xfa, 0xfe, 0x42, 0x2e, 0xe6, 0x3f, 0x02, 0x20, 0x2a, 0xfa, 0x0b, 0xab, 0xfc, 0x3f
        /*0020*/ 	.byte	0xf9, 0x2c, 0x92, 0x7c, 0xa7, 0x6c, 0x09, 0x40, 0xc9, 0x79, 0x44, 0x3c, 0x64, 0x26, 0x13, 0x40
        /*0030*/ 	.byte	0xca, 0x01, 0xcf, 0x3a, 0x27, 0x51, 0x1a, 0x40, 0x30, 0xcc, 0x2d, 0xf3, 0xe1, 0x0c, 0x21, 0x40
        /*0040*/ 	.byte	0x0d, 0xb7, 0xfc, 0x82, 0x8e, 0x35, 0x25, 0x40
.L_8:


//--------------------- .text._Z5n_avgPiS_ii      --------------------------
	.section	.text._Z5n_avgPiS_ii,"ax",@progbits
	.align	128
        .global         _Z5n_avgPiS_ii
        .type           _Z5n_avgPiS_ii,@function
        .size           _Z5n_avgPiS_ii,(.L_x_7 - _Z5n_avgPiS_ii)
        .other          _Z5n_avgPiS_ii,@"STO_CUDA_ENTRY STV_DEFAULT"
_Z5n_avgPiS_ii:
.text._Z5n_avgPiS_ii:
[----:B------:R-:W-:Y:S08]  /*0000*/  LDC R1, c[0x0][0x37c] ;  /* 0x0000df00ff017b82 */ /* 0x000ff00000000800 */
[----:B------:R-:W0:Y:S01]  /*0010*/  LDC.64 R2, c[0x0][0x390] ;  /* 0x0000e400ff027b82 */ /* 0x000e220000000a00 */
[----:B------:R-:W1:Y:S07]  /*0020*/  LDCU.64 UR6, c[0x0][0x358] ;  /* 0x00006b00ff0677ac */ /* 0x000e6e0008000a00 */
[----:B------:R-:W2:Y:S01]  /*0030*/  LDC.64 R4, c[0x0][0x388] ;  /* 0x0000e200ff047b82 */ /* 0x000ea20000000a00 */
[----:B0-----:R-:W-:Y:S01]  /*0040*/  ISETP.GE.AND P0, PT, R3, 0x1, PT ;  /* 0x000000010300780c */ /* 0x001fe20003f06270 */
[----:B--2---:R-:W-:-:S12]  /*0050*/  IMAD.WIDE R4, R2, 0x4, R4 ;  /* 0x0000000402047825 */ /* 0x004fd800078e0204 */
[----:B-1----:R-:W-:Y:S05]  /*0060*/  @!P0 BRA `(.L_x_0) ;  /* 0x00000008005c8947 */ /* 0x002fea0003800000 */
[C---:B------:R-:W-:Y:S01]  /*0070*/  IADD3 R0, PT, PT, R2.reuse, 0x1, RZ ;  /* 0x0000000102007810 */ /* 0x040fe20007ffe0ff */
[----:B------:R-:W0:Y:S03]  /*0080*/  LDCU UR4, c[0x0][0x390] ;  /* 0x00007200ff0477ac */ /* 0x000e260008000800 */
[----:B------:R-:W-:-:S04]  /*0090*/  VIADDMNMX R7, R2, R3, R0, !PT ;  /* 0x0000000302077246 */ /* 0x000fc80007800100 */
[CC--:B------:R-:W-:Y:S02]  /*00a0*/  IADD3 R10, PT, PT, R7.reuse, -R2.reuse, RZ ;  /* 0x80000002070a7210 */ /* 0x0c0fe40007ffe0ff */
[----:B------:R-:W-:Y:S02]  /*00b0*/  IADD3 R2, PT, PT, -R7, R2, RZ ;  /* 0x0000000207027210 */ /* 0x000fe40007ffe1ff */
[----:B------:R-:W-:Y:S02]  /*00c0*/  LOP3.LUT R12, R10, 0xf, RZ, 0xc0, !PT ;  /* 0x0000000f0a0c7812 */ /* 0x000fe400078ec0ff */
[----:B------:R-:W-:Y:S02]  /*00d0*/  ISETP.GT.U32.AND P1, PT, R2, -0x10, PT ;  /* 0xfffffff00200780c */ /* 0x000fe40003f24070 */
[----:B------:R-:W-:Y:S01]  /*00e0*/  ISETP.NE.AND P0, PT, R12, RZ, PT ;  /* 0x000000ff0c00720c */ /* 0x000fe20003f05270 */
[----:B0-----:R-:W-:-:S10]  /*00f0*/  IMAD.U32 R0, RZ, RZ, UR4 ;  /* 0x00000004ff007e24 */ /* 0x001fd4000f8e00ff */
[----:B------:R-:W-:Y:S05]  /*0100*/  @P1 BRA `(.L_x_1) ;  /* 0x0000000000fc1947 */ /* 0x000fea0003800000 */
[----:B------:R-:W0:Y:S01]  /*0110*/  LDC.64 R6, c[0x0][0x380] ;  /* 0x0000e000ff067b82 */ /* 0x000e220000000a00 */
[----:B------:R-:W-:-:S04]  /*0120*/  LOP3.LUT R2, R10, 0xfffffff0, RZ, 0xc0, !PT ;  /* 0xfffffff00a027812 */ /* 0x000fc800078ec0ff */
[----:B------:R-:W-:Y:S02]  /*0130*/  IADD3 R2, PT, PT, -R2, RZ, RZ ;  /* 0x000000ff02027210 */ /* 0x000fe40007ffe1ff */
[----:B0-----:R-:W-:-:S04]  /*0140*/  IADD3 R6, P1, PT, R6, 0x20, RZ ;  /* 0x0000002006067810 */ /* 0x001fc80007f3e0ff */
[----:B------:R-:W-:-:S09]  /*0150*/  IADD3.X R7, PT, PT, RZ, R7, RZ, P1, !PT ;  /* 0x00000007ff077210 */ /* 0x000fd20000ffe4ff */
.L_x_2:
[----:B------:R-:W-:-:S05]  /*0160*/  IMAD.WIDE R8, R0, 0x4, R6 ;  /* 0x0000000400087825 */ /* 0x000fca00078e0206 */
[----:B------:R-:W2:Y:S01]  /*0170*/  LDG.E R11, desc[UR6][R8.64+-0x20] ;  /* 0xffffe006080b7981 */ /* 0x000ea2000c1e1900 */
[----:B------:R-:W-:Y:S02]  /*0180*/  VOTEU.ANY UR4, UPT, PT ;  /* 0x0000000000047886 */ /* 0x000fe400038e0100 */
[----:B------:R-:W-:Y:S01]  /*0190*/  UFLO.U32 UR5, UR4 ;  /* 0x00000004000572bd */ /* 0x000fe200080e0000 */
[----:B------:R-:W0:Y:S01]  /*01a0*/  S2R R13, SR_LANEID ;  /* 0x00000000000d7919 */ /* 0x000e220000000000 */
[----:B------:R-:W-:-:S04]  /*01b0*/  UPOPC UR4, UR4 ;  /* 0x00000004000472bf */ /* 0x000fc80008000000 */
[----:B0-----:R-:W-:Y:S02]  /*01c0*/  ISETP.EQ.U32.AND P1, PT, R13, UR5, PT ;  /* 0x000000050d007c0c */ /* 0x001fe4000bf22070 */
[----:B--2---:R-:W-:-:S11]  /*01d0*/  IMAD R13, R11, UR4, RZ ;  /* 0x000000040b0d7c24 */ /* 0x004fd6000f8e02ff */
[----:B------:R0:W-:Y:S04]  /*01e0*/  @P1 REDG.E.ADD.STRONG.GPU desc[UR6][R4.64], R13 ;  /* 0x0000000d0400198e */ /* 0x0001e8000c12e106 */
[----:B------:R-:W2:Y:S02]  /*01f0*/  LDG.E R11, desc[UR6][R8.64+-0x1c] ;  /* 0xffffe406080b7981 */ /* 0x000ea4000c1e1900 */
[----:B--2---:R-:W-:-:S05]  /*0200*/  IMAD R15, R11, UR4, RZ ;  /* 0x000000040b0f7c24 */ /* 0x004fca000f8e02ff */
[----:B------:R1:W-:Y:S04]  /*0210*/  @P1 REDG.E.ADD.STRONG.GPU desc[UR6][R4.64], R15 ;  /* 0x0000000f0400198e */ /* 0x0003e8000c12e106 */
[----:B------:R-:W2:Y:S02]  /*0220*/  LDG.E R11, desc[UR6][R8.64+-0x18] ;  /* 0xffffe806080b7981 */ /* 0x000ea4000c1e1900 */
[----:B--2---:R-:W-:-:S05]  /*0230*/  IMAD R17, R11, UR4, RZ ;  /* 0x000000040b117c24 */ /* 0x004fca000f8e02ff */
[----:B------:R2:W-:Y:S04]  /*0240*/  @P1 REDG.E.ADD.STRONG.GPU desc[UR6][R4.64], R17 ;  /* 0x000000110400198e */ /* 0x0005e8000c12e106 */
[----:B------:R-:W3:Y:S02]  /*0250*/  LDG.E R11, desc[UR6][R8.64+-0x14] ;  /* 0xffffec06080b7981 */ /* 0x000ee4000c1e1900 */
[----:B---3--:R-:W-:-:S05]  /*0260*/  IMAD R19, R11, UR4, RZ ;  /* 0x000000040b137c24 */ /* 0x008fca000f8e02ff */
[----:B------:R3:W-:Y:S04]  /*0270*/  @P1 REDG.E.ADD.STRONG.GPU desc[UR6][R4.64], R19 ;  /* 0x000000130400198e */ /* 0x0007e8000c12e106 */
[----:B------:R-:W0:Y:S02]  /*0280*/  LDG.E R11, desc[UR6][R8.64+-0x10] ;  /* 0xfffff006080b7981 */ /* 0x000e24000c1e1900 */
[----:B0-----:R-:W-:-:S05]  /*0290*/  IMAD R13, R11, UR4, RZ ;  /* 0x000000040b0d7c24 */ /* 0x001fca000f8e02ff */
[----:B------:R0:W-:Y:S04]  /*02a0*/  @P1 REDG.E.ADD.STRONG.GPU desc[UR6][R4.64], R13 ;  /* 0x0000000d0400198e */ /* 0x0001e8000c12e106 */
[----:B------:R-:W1:Y:S02]  /*02b0*/  LDG.E R11, desc[UR6][R8.64+-0xc] ;  /* 0xfffff406080b7981 */ /* 0x000e64000c1e1900 */
[----:B-1----:R-:W-:-:S05]  /*02c0*/  IMAD R15, R11, UR4, RZ ;  /* 0x000000040b0f7c24 */ /* 0x002fca000f8e02ff */
        /* <DEDUP_REMOVED lines=28> */
[----:B------:R-:W2:Y:S01]  /*0490*/  LDG.E R11, desc[UR6][R8.64+0x1c] ;  /* 0x00001c06080b7981 */ /* 0x000ea2000c1e1900 */
[----:B------:R-:W-:Y:S01]  /*04a0*/  VIADD R2, R2, 0x10 ;  /* 0x0000001002027836 */ /* 0x000fe20000000000 */
[----:B------:R-:W-:Y:S01]  /*04b0*/  IADD3 R0, PT, PT, R0, 0x10, RZ ;  /* 0x0000001000007810 */ /* 0x000fe20007ffe0ff */
[----:B--2---:R-:W-:-:S05]  /*04c0*/  IMAD R11, R11, UR4, RZ ;  /* 0x000000040b0b7c24 */ /* 0x004fca000f8e02ff */
[----:B------:R3:W-:Y:S01]  /*04d0*/  @P1 REDG.E.ADD.STRONG.GPU desc[UR6][R4.64], R11 ;  /* 0x0000000b0400198e */ /* 0x0007e2000c12e106 */
[----:B------:R-:W-:-:S13]  /*04e0*/  ISETP.NE.AND P1, PT, R2, RZ, PT ;  /* 0x000000ff0200720c */ /* 0x000fda0003f25270 */
[----:B---3--:R-:W-:Y:S05]  /*04f0*/  @P1 BRA `(.L_x_2) ;  /* 0xfffffffc00181947 */ /* 0x008fea000383ffff */
.L_x_1:
[----:B------:R-:W-:Y:S05]  /*0500*/  @!P0 BRA `(.L_x_0) ;  /* 0x0000000400348947 */ /* 0x000fea0003800000 */
[----:B------:R-:W-:Y:S02]  /*0510*/  ISETP.GE.U32.AND P0, PT, R12, 0x8, PT ;  /* 0x000000080c00780c */ /* 0x000fe40003f06070 */
[----:B------:R-:W-:-:S04]  /*0520*/  LOP3.LUT R14, R10, 0x7, RZ, 0xc0, !PT ;  /* 0x000000070a0e7812 */ /* 0x000fc800078ec0ff */
[----:B------:R-:W-:-:S07]  /*0530*/  ISETP.NE.AND P1, PT, R14, RZ, PT ;  /* 0x000000ff0e00720c */ /* 0x000fce0003f25270 */
[----:B------:R-:W-:Y:S06]  /*0540*/  @!P0 BRA `(.L_x_3) ;  /* 0x0000000000808947 */ /* 0x000fec0003800000 */
[----:B------:R-:W0:Y:S02]  /*0550*/  LDC.64 R6, c[0x0][0x380] ;  /* 0x0000e000ff067b82 */ /* 0x000e240000000a00 */
[----:B0-----:R-:W-:-:S05]  /*0560*/  IMAD.WIDE R6, R0, 0x4, R6 ;  /* 0x0000000400067825 */ /* 0x001fca00078e0206 */
        /* <DEDUP_REMOVED lines=28> */
[----:B------:R0:W-:Y:S01]  /*0730*/  @P0 REDG.E.ADD.STRONG.GPU desc[UR6][R4.64], R15 ;  /* 0x0000000f0400098e */ /* 0x0001e2000c12e106 */
[----:B------:R-:W-:-:S07]  /*0740*/  IADD3 R0, PT, PT, R0, 0x8, RZ ;  /* 0x0000000800007810 */ /* 0x000fce0007ffe0ff */
.L_x_3:
[----:B------:R-:W-:Y:S05]  /*0750*/  @!P1 BRA `(.L_x_0) ;  /* 0x0000000000a09947 */ /* 0x000fea0003800000 */
[----:B------:R-:W-:Y:S02]  /*0760*/  ISETP.GE.U32.AND P0, PT, R14, 0x4, PT ;  /* 0x000000040e00780c */ /* 0x000fe40003f06070 */
[----:B------:R-:W-:-:S04]  /*0770*/  LOP3.LUT R10, R10, 0x3, RZ, 0xc0, !PT ;  /* 0x000000030a0a7812 */ /* 0x000fc800078ec0ff */
[----:B------:R-:W-:-:S07]  /*0780*/  ISETP.NE.AND P1, PT, R10, RZ, PT ;  /* 0x000000ff0a00720c */ /* 0x000fce0003f25270 */
[----:B------:R-:W-:Y:S06]  /*0790*/  @!P0 BRA `(.L_x_4) ;  /* 0x0000000000508947 */ /* 0x000fec0003800000 */
[----:B------:R-:W1:Y:S02]  /*07a0*/  LDC.64 R6, c[0x0][0x380] ;  /* 0x0000e000ff067b82 */ /* 0x000e640000000a00 */
[----:B-1----:R-:W-:-:S05]  /*07b0*/  IMAD.WIDE R6, R0, 0x4, R6 ;  /* 0x0000000400067825 */ /* 0x002fca00078e0206 */
[----:B------:R-:W0:Y:S01]  /*07c0*/  LDG.E R2, desc[UR6][R6.64] ;  /* 0x0000000606027981 */ /* 0x000e22000c1e1900 */
[----:B------:R-:W-:Y:S02]  /*07d0*/  VOTEU.ANY UR4, UPT, PT ;  /* 0x0000000000047886 */ /* 0x000fe400038e0100 */
[----:B------:R-:W-:Y:S01]  /*07e0*/  UFLO.U32 UR5, UR4 ;  /* 0x00000004000572bd */ /* 0x000fe200080e0000 */
[----:B------:R-:W1:Y:S01]  /*07f0*/  S2R R8, SR_LANEID ;  /* 0x0000000000087919 */ /* 0x000e620000000000 */
[----:B------:R-:W-:-:S04]  /*0800*/  UPOPC UR4, UR4 ;  /* 0x00000004000472bf */ /* 0x000fc80008000000 */
[----:B-1----:R-:W-:Y:S02]  /*0810*/  ISETP.EQ.U32.AND P0, PT, R8, UR5, PT ;  /* 0x0000000508007c0c */ /* 0x002fe4000bf02070 */
[----:B0-----:R-:W-:-:S11]  /*0820*/  IMAD R9, R2, UR4, RZ ;  /* 0x0000000402097c24 */ /* 0x001fd6000f8e02ff */
[----:B------:R1:W-:Y:S04]  /*0830*/  @P0 REDG.E.ADD.STRONG.GPU desc[UR6][R4.64], R9 ;  /* 0x000000090400098e */ /* 0x0003e8000c12e106 */
[----:B------:R-:W2:Y:S02]  /*0840*/  LDG.E R2, desc[UR6][R6.64+0x4] ;  /* 0x0000040606027981 */ /* 0x000ea4000c1e1900 */
[----:B--2---:R-:W-:-:S05]  /*0850*/  IMAD R11, R2, UR4, RZ ;  /* 0x00000004020b7c24 */ /* 0x004fca000f8e02ff */
[----:B------:R1:W-:Y:S04]  /*0860*/  @P0 REDG.E.ADD.STRONG.GPU desc[UR6][R4.64], R11 ;  /* 0x0000000b0400098e */ /* 0x0003e8000c12e106 */
[----:B------:R-:W2:Y:S02]  /*0870*/  LDG.E R2, desc[UR6][R6.64+0x8] ;  /* 0x0000080606027981 */ /* 0x000ea4000c1e1900 */
[----:B--2---:R-:W-:-:S05]  /*0880*/  IMAD R13, R2, UR4, RZ ;  /* 0x00000004020d7c24 */ /* 0x004fca000f8e02ff */
[----:B------:R1:W-:Y:S04]  /*0890*/  @P0 REDG.E.ADD.STRONG.GPU desc[UR6][R4.64], R13 ;  /* 0x0000000d0400098e */ /* 0x0003e8000c12e106 */
[----:B------:R-:W2:Y:S02]  /*08a0*/  LDG.E R2, desc[UR6][R6.64+0xc] ;  /* 0x00000c0606027981 */ /* 0x000ea4000c1e1900 */
[----:B--2---:R-:W-:-:S05]  /*08b0*/  IMAD R15, R2, UR4, RZ ;  /* 0x00000004020f7c24 */ /* 0x004fca000f8e02ff */
[----:B------:R1:W-:Y:S01]  /*08c0*/  @P0 REDG.E.ADD.STRONG.GPU desc[UR6][R4.64], R15 ;  /* 0x0000000f0400098e */ /* 0x0003e2000c12e106 */
[----:B------:R-:W-:-:S07]  /*08d0*/  VIADD R0, R0, 0x4 ;  /* 0x0000000400007836 */ /* 0x000fce0000000000 */
.L_x_4:
[----:B------:R-:W-:Y:S05]  /*08e0*/  @!P1 BRA `(.L_x_0) ;  /* 0x00000000003c9947 */ /* 0x000fea0003800000 */
[----:B01----:R-:W0:Y:S01]  /*08f0*/  LDC.64 R8, c[0x0][0x380] ;  /* 0x0000e000ff087b82 */ /* 0x003e220000000a00 */
[----:B------:R-:W-:-:S07]  /*0900*/  IADD3 R10, PT, PT, -R10, RZ, RZ ;  /* 0x000000ff0a0a7210 */ /* 0x000fce0007ffe1ff */
.L_x_5:
[----:B0-----:R-:W-:-:S06]  /*0910*/  IMAD.WIDE R6, R0, 0x4, R8 ;  /* 0x0000000400067825 */ /* 0x001fcc00078e0208 */
[----:B------:R-:W2:Y:S01]  /*0920*/  LDG.E R6, desc[UR6][R6.64] ;  /* 0x0000000606067981 */ /* 0x000ea2000c1e1900 */
[----:B------:R-:W-:Y:S02]  /*0930*/  VOTEU.ANY UR4, UPT, PT ;  /* 0x0000000000047886 */ /* 0x000fe400038e0100 */
[----:B------:R-:W-:Y:S01]  /*0940*/  UFLO.U32 UR5, UR4 ;  /* 0x00000004000572bd */ /* 0x000fe200080e0000 */
[----:B------:R-:W0:Y:S01]  /*0950*/  S2R R2, SR_LANEID ;  /* 0x0000000000027919 */ /* 0x000e220000000000 */
[----:B------:R-:W-:Y:S01]  /*0960*/  UPOPC UR4, UR4 ;  /* 0x00000004000472bf */ /* 0x000fe20008000000 */
[----:B------:R-:W-:-:S03]  /*0970*/  IADD3 R10, PT, PT, R10, 0x1, RZ ;  /* 0x000000010a0a7810 */ /* 0x000fc60007ffe0ff */
[----:B0-----:R-:W-:Y:S02]  /*0980*/  ISETP.EQ.U32.AND P0, PT, R2, UR5, PT ;  /* 0x0000000502007c0c */ /* 0x001fe4000bf02070 */
[----:B------:R-:W-:Y:S01]  /*0990*/  IADD3 R0, PT, PT, R0, 0x1, RZ ;  /* 0x0000000100007810 */ /* 0x000fe20007ffe0ff */
[----:B--2---:R-:W-:-:S10]  /*09a0*/  IMAD R11, R6, UR4, RZ ;  /* 0x00000004060b7c24 */ /* 0x004fd4000f8e02ff */
[----:B------:R2:W-:Y:S01]  /*09b0*/  @P0 REDG.E.ADD.STRONG.GPU desc[UR6][R4.64], R11 ;  /* 0x0000000b0400098e */ /* 0x0005e2000c12e106 */
[----:B------:R-:W-:-:S13]  /*09c0*/  ISETP.NE.AND P0, PT, R10, RZ, PT ;  /* 0x000000ff0a00720c */ /* 0x000fda0003f05270 */
[----:B--2---:R-:W-:Y:S05]  /*09d0*/  @P0 BRA `(.L_x_5) ;  /* 0xfffffffc00cc0947 */ /* 0x004fea000383ffff */
.L_x_0:
[----:B------:R-:W2:Y:S01]  /*09e0*/  LDG.E R0, desc[UR6][R4.64] ;  /* 0x0000000604007981 */ /* 0x000ea2000c1e1900 */
[----:B01----:R-:W-:-:S04]  /*09f0*/  IABS R9, R3 ;  /* 0x0000000300097213 */ /* 0x003fc80000000000 */
[----:B------:R-:W0:Y:S08]  /*0a00*/  I2F.RP R2, R9 ;  /* 0x0000000900027306 */ /* 0x000e300000209400 */
[----:B0-----:R-:W0:Y:S02]  /*0a10*/  MUFU.RCP R2, R2 ;  /* 0x0000000200027308 */ /* 0x001e240000001000 */
[----:B0-----:R-:W-:-:S06]  /*0a20*/  VIADD R6, R2, 0xffffffe ;  /* 0x0ffffffe02067836 */ /* 0x001fcc0000000000 */
[----:B------:R0:W1:Y:S02]  /*0a30*/  F2I.FTZ.U32.TRUNC.NTZ R7, R6 ;  /* 0x0000000600077305 */ /* 0x000064000021f000 */
[----:B0-----:R-:W-:Y:S01]  /*0a40*/  HFMA2 R6, -RZ, RZ, 0, 0 ;  /* 0x00000000ff067431 */ /* 0x001fe200000001ff */
[----:B-1----:R-:W-:-:S05]  /*0a50*/  IADD3 R8, PT, PT, RZ, -R7, RZ ;  /* 0x80000007ff087210 */ /* 0x002fca0007ffe0ff */
[----:B------:R-:W-:-:S04]  /*0a60*/  IMAD R11, R8, R9, RZ ;  /* 0x00000009080b7224 */ /* 0x000fc800078e02ff */
[----:B------:R-:W-:Y:S01]  /*0a70*/  IMAD.HI.U32 R7, R7, R11, R6 ;  /* 0x0000000b07077227 */ /* 0x000fe200078e0006 */
[----:B--2---:R-:W-:Y:S02]  /*0a80*/  IABS R8, R0 ;  /* 0x0000000000087213 */ /* 0x004fe40000000000 */
[----:B------:R-:W-:-:S03]  /*0a90*/  LOP3.LUT R0, R0, R3, RZ, 0x3c, !PT ;  /* 0x0000000300007212 */ /* 0x000fc600078e3cff */
[----:B------:R-:W-:Y:S01]  /*0aa0*/  IMAD.HI.U32 R7, R7, R8, RZ ;  /* 0x0000000807077227 */ /* 0x000fe200078e00ff */
[----:B------:R-:W-:-:S04]  /*0ab0*/  ISETP.GE.AND P1, PT, R0, RZ, PT ;  /* 0x000000ff0000720c */ /* 0x000fc80003f26270 */
[----:B------:R-:W-:-:S05]  /*0ac0*/  IADD3 R2, PT, PT, -R7, RZ, RZ ;  /* 0x000000ff07027210 */ /* 0x000fca0007ffe1ff */
[----:B------:R-:W-:-:S05]  /*0ad0*/  IMAD R2, R9, R2, R8 ;  /* 0x0000000209027224 */ /* 0x000fca00078e0208 */
[----:B------:R-:W-:-:S13]  /*0ae0*/  ISETP.GT.U32.AND P2, PT, R9, R2, PT ;  /* 0x000000020900720c */ /* 0x000fda0003f44070 */
[----:B------:R-:W-:Y:S01]  /*0af0*/  @!P2 IMAD.IADD R2, R2, 0x1, -R9 ;  /* 0x000000010202a824 */ /* 0x000fe200078e0a09 */
[----:B------:R-:W-:Y:S02]  /*0b00*/  @!P2 IADD3 R7, PT, PT, R7, 0x1, RZ ;  /* 0x000000010707a810 */ /* 0x000fe40007ffe0ff */
[----:B------:R-:W-:Y:S02]  /*0b10*/  ISETP.NE.AND P2, PT, R3, RZ, PT ;  /* 0x000000ff0300720c */ /* 0x000fe40003f45270 */
[----:B------:R-:W-:-:S13]  /*0b20*/  ISETP.GE.U32.AND P0, PT, R2, R9, PT ;  /* 0x000000090200720c */ /* 0x000fda0003f06070 */
[----:B------:R-:W-:-:S04]  /*0b30*/  @P0 IADD3 R7, PT, PT, R7, 0x1, RZ ;  /* 0x0000000107070810 */ /* 0x000fc80007ffe0ff */
[----:B------:R-:W-:Y:S02]  /*0b40*/  @!P1 IADD3 R7, PT, PT, -R7, RZ, RZ ;  /* 0x000000ff07079210 */ /* 0x000fe40007ffe1ff */
[----:B------:R-:W-:-:S05]  /*0b50*/  @!P2 LOP3.LUT R7, RZ, R3, RZ, 0x33, !PT ;  /* 0x00000003ff07a212 */ /* 0x000fca00078e33ff */
[----:B------:R-:W-:Y:S01]  /*0b60*/  STG.E desc[UR6][R4.64], R7 ;  /* 0x0000000704007986 */ /* 0x000fe2000c101906 */
[----:B------:R-:W-:Y:S05]  /*0b70*/  EXIT ;  /* 0x000000000000794d */ /* 0x000fea0003800000 */
.L_x_6:
[----:B------:R-:W-:-:S00]  /*0b80*/  BRA `(.L_x_6) ;  /* 0xfffffffc00fc7947 */ /* 0x000fc0000383ffff */
[----:B------:R-:W-:-:S00]  /*0b90*/  NOP ;  /* 0x0000000000007918 */ /* 0x000fc00000000000 */
        /* <DEDUP_REMOVED lines=14> */
.L_x_7:


//--------------------- .nv.global.init           --------------------------
	.section	.nv.global.init,"aw",@progbits
	.align	4
.nv.global.init:
	.type		mrg32k3aM1SubSeq,@object
	.size		mrg32k3aM1SubSeq,(mrg32k3aM2SubSeq - mrg32k3aM1SubSeq)
mrg32k3aM1SubSeq:
        /*0000*/ 	.byte	0x0b, 0xcc, 0xee, 0x04, 0x73, 0x29, 0x8b, 0x6f, 0xf6, 0x53, 0x03, 0xf6, 0x23, 0xf6, 0xea, 0xda
        /* <DEDUP_REMOVED lines=125> */
	.type		mrg32k3aM2SubSeq,@object
	.size		mrg32k3aM2SubSeq,(mrg32k3aM1 - mrg32k3aM2SubSeq)
mrg32k3aM2SubSeq:
        /* <DEDUP_REMOVED lines=126> */
	.type		mrg32k3aM1,@object
	.size		mrg32k3aM1,(mrg32k3aM1Seq - mrg32k3aM1)
mrg32k3aM1:
        /* <DEDUP_REMOVED lines=144> */
	.type		mrg32k3aM1Seq,@object
	.size		mrg32k3aM1Seq,(mrg32k3aM2 - mrg32k3aM1Seq)
mrg32k3aM1Seq:
        /* <DEDUP_REMOVED lines=144> */
	.type		mrg32k3aM2,@object
	.size		mrg32k3aM2,(mrg32k3aM2Seq - mrg32k3aM2)
mrg32k3aM2:
        /* <DEDUP_REMOVED lines=144> */
	.type		mrg32k3aM2Seq,@object
	.size		mrg32k3aM2Seq,(precalc_xorwow_matrix - mrg32k3aM2Seq)
mrg32k3aM2Seq:
        /* <DEDUP_REMOVED lines=144> */
	.type		precalc_xorwow_matrix,@object
	.size		precalc_xorwow_matrix,(precalc_xorwow_offset_matrix - precalc_xorwow_matrix)
precalc_xorwow_matrix:
        /* <DEDUP_REMOVED lines=6400> */
	.type		precalc_xorwow_offset_matrix,@object
	.size		precalc_xorwow_offset_matrix,(.L_1 - precalc_xorwow_offset_matrix)
precalc_xorwow_offset_matrix:
        /* <DEDUP_REMOVED lines=6400> */
.L_1:


//--------------------- .nv.shared.reserved.0     --------------------------
	.section	.nv.shared.reserved.0,"aw",@nobits
	.weak		__nv_reservedSMEM_offset_0_alias
	.size		__nv_reservedSMEM_offset_0_alias, 0, 64
	.other		__nv_reservedSMEM_offset_0_alias,@"STO_CUDA_RESERVED_SHARED STV_DEFAULT"
__nv_reservedSMEM_offset_0_alias:
	.zero		0
	.zero		64


//--------------------- .nv.constant0._Z5n_avgPiS_ii --------------------------
	.section	.nv.constant0._Z5n_avgPiS_ii,"a",@progbits
	.sectionflags	@""
	.align	4
.nv.constant0._Z5n_avgPiS_ii:
	.zero		920


//--------------------- SYMBOLS --------------------------

	.type		.nv.reservedSmem.offset0,@object
	.size		.nv.reservedSmem.offset0,0x4
